//
// Generated by NVIDIA NVVM Compiler
//
// Compiler Build ID: CL-36424714
// Cuda compilation tools, release 13.0, V13.0.88
// Based on NVVM 20.0.0
//

.version 9.0
.target sm_100
.address_size 64

	// .globl	_Z4dotsv
.const .align 4 .f32 v0;
.const .align 4 .f32 v1;
.const .align 4 .f32 v2;
.const .align 4 .u32 array_size;
.const .align 8 .u64 ax;
.const .align 8 .u64 ay;
.const .align 8 .u64 b;

.visible .entry _Z4dotsv()
{
	.reg .pred 	%p<2>;
	.reg .b32 	%r<6>;
	.reg .b32 	%f<8>;
	.reg .b64 	%rd<11>;

	mov.u32 	%r2, %tid.x;
	mov.u32 	%r3, %ctaid.x;
	mov.u32 	%r4, %ntid.x;
	mad.lo.s32 	%r1, %r3, %r4, %r2;
	ld.const.u32 	%r5, [array_size];
	setp.ge.s32 	%p1, %r1, %r5;
	@%p1 bra 	$L__BB0_2;
	ld.const.f32 	%f1, [v0];
	ld.const.f32 	%f2, [v1];
	ld.const.u64 	%rd1, [ax];
	cvta.to.global.u64 	%rd2, %rd1;
	mul.wide.s32 	%rd3, %r1, 4;
	add.s64 	%rd4, %rd2, %rd3;
	ld.global.f32 	%f3, [%rd4];
	fma.rn.f32 	%f4, %f2, %f3, %f1;
	ld.const.f32 	%f5, [v2];
	ld.const.u64 	%rd5, [ay];
	cvta.to.global.u64 	%rd6, %rd5;
	add.s64 	%rd7, %rd6, %rd3;
	ld.global.f32 	%f6, [%rd7];
	fma.rn.f32 	%f7, %f5, %f6, %f4;
	ld.const.u64 	%rd8, [b];
	cvta.to.global.u64 	%rd9, %rd8;
	add.s64 	%rd10, %rd9, %rd3;
	st.global.f32 	[%rd10], %f7;
$L__BB0_2:
	ret;

}
	// .globl	_Z5dots2v
.visible .entry _Z5dots2v()
{
	.reg .pred 	%p<2>;
	.reg .b32 	%r<21>;
	.reg .b32 	%f<8>;
	.reg .b64 	%rd<11>;

	mov.u32 	%r2, %tid.x;
	mov.u32 	%r3, %tid.y;
	mov.u32 	%r4, %ntid.x;
	mov.u32 	%r5, %tid.z;
	mov.u32 	%r6, %ntid.y;
	mov.u32 	%r7, %ctaid.x;
	mov.u32 	%r8, %ntid.z;
	mov.u32 	%r9, %ctaid.y;
	mov.u32 	%r10, %nctaid.x;
	mul.lo.s32 	%r11, %r8, %r9;
	mov.u32 	%r12, %ctaid.z;
	mov.u32 	%r13, %nctaid.y;
	mul.lo.s32 	%r14, %r8, %r12;
	mul.lo.s32 	%r15, %r14, %r10;
	mad.lo.s32 	%r16, %r8, %r7, %r5;
	mad.lo.s32 	%r17, %r11, %r10, %r16;
	mad.lo.s32 	%r18, %r15, %r13, %r17;
	mad.lo.s32 	%r19, %r18, %r6, %r3;
	mad.lo.s32 	%r1, %r19, %r4, %r2;
	ld.const.u32 	%r20, [array_size];
	setp.ge.s32 	%p1, %r1, %r20;
	@%p1 bra 	$L__BB1_2;
	ld.const.f32 	%f1, [v0];
	ld.const.f32 	%f2, [v1];
	ld.const.u64 	%rd1, [ax];
	cvta.to.global.u64 	%rd2, %rd1;
	mul.wide.s32 	%rd3, %r1, 4;
	add.s64 	%rd4, %rd2, %rd3;
	ld.global.f32 	%f3, [%rd4];
	fma.rn.f32 	%f4, %f2, %f3, %f1;
	ld.const.f32 	%f5, [v2];
	ld.const.u64 	%rd5, [ay];
	cvta.to.global.u64 	%rd6, %rd5;
	add.s64 	%rd7, %rd6, %rd3;
	ld.global.f32 	%f6, [%rd7];
	fma.rn.f32 	%f7, %f5, %f6, %f4;
	ld.const.u64 	%rd8, [b];
	cvta.to.global.u64 	%rd9, %rd8;
	add.s64 	%rd10, %rd9, %rd3;
	st.global.f32 	[%rd10], %f7;
$L__BB1_2:
	ret;

}


// ===== COMPILED SASS (sm_100) =====

	.target	sm_100

	.elftype	@"ET_EXEC"


//--------------------- .note.nv.tkinfo           --------------------------
	.section	.note.nv.tkinfo,"",@"SHT_NOTE"
	.sectionflags	@"SHF_NOTE_NV_TKINFO"
	.tkinfo
        /*0018*/ 	.word	0x00000002
        /*0030*/ 	.string	""
        /*0030*/ 	.string	"ptxas"
        /*0030*/ 	.string	"Cuda compilation tools, release 13.0, V13.0.88"
        /*0030*/ 	.string	"Build cuda_13.0.r13.0/compiler.36424714_0"
        /*0030*/ 	.string	"-arch sm_100 -m 64 "



//--------------------- .note.nv.cuinfo           --------------------------
	.section	.note.nv.cuinfo,"",@"SHT_NOTE"
	.sectionflags	@"SHF_NOTE_NV_CUINFO"
        /*0018*/ 	.short	0x0002
        /*001a*/ 	.short	0x0064
        /*001c*/ 	.short	0x0082
	.zero		2


//--------------------- .nv.info                  --------------------------
	.section	.nv.info,"",@"SHT_CUDA_INFO"
	.align	4


	//----- nvinfo : EIATTR_REGCOUNT
	.align		4
        /*0000*/ 	.byte	0x04, 0x2f
        /*0002*/ 	.short	(.L_8 - .L_7)
	.align		4
.L_7:
        /*0004*/ 	.word	index@(_Z4dotsv)
        /*0008*/ 	.word	0x0000000e


	//----- nvinfo : EIATTR_FRAME_SIZE
	.align		4
.L_8:
        /*000c*/ 	.byte	0x04, 0x11
        /*000e*/ 	.short	(.L_10 - .L_9)
	.align		4
.L_9:
        /*0010*/ 	.word	index@(_Z4dotsv)
        /*0014*/ 	.word	0x00000000


	//----- nvinfo : EIATTR_REGCOUNT
	.align		4
.L_10:
        /*0018*/ 	.byte	0x04, 0x2f
        /*001a*/ 	.short	(.L_12 - .L_11)
	.align		4
.L_11:
        /*001c*/ 	.word	index@(_Z5dots2v)
        /*0020*/ 	.word	0x0000000e


	//----- nvinfo : EIATTR_FRAME_SIZE
	.align		4
.L_12:
        /*0024*/ 	.byte	0x04, 0x11
        /*0026*/ 	.short	(.L_14 - .L_13)
	.align		4
.L_13:
        /*0028*/ 	.word	index@(_Z5dots2v)
        /*002c*/ 	.word	0x00000000


	//----- nvinfo : EIATTR_MIN_STACK_SIZE
	.align		4
.L_14:
        /*0030*/ 	.byte	0x04, 0x12
        /*0032*/ 	.short	(.L_16 - .L_15)
	.align		4
.L_15:
        /*0034*/ 	.word	index@(_Z5dots2v)
        /*0038*/ 	.word	0x00000000


	//----- nvinfo : EIATTR_MIN_STACK_SIZE
	.align		4
.L_16:
        /*003c*/ 	.byte	0x04, 0x12
        /*003e*/ 	.short	(.L_18 - .L_17)
	.align		4
.L_17:
        /*0040*/ 	.word	index@(_Z4dotsv)
        /*0044*/ 	.word	0x00000000
.L_18:


//--------------------- .nv.compat                --------------------------
	.section	.nv.compat,"",@"SHT_CUDA_COMPAT_INFO"
	.align	4
        /*0000*/ 	.byte	0x02, 0x09, 0x00, 0x00, 0x02, 0x02, 0x01, 0x00, 0x02, 0x05, 0x05, 0x00, 0x03, 0x07, 0x01, 0x01
        /*0010*/ 	.byte	0x02, 0x03, 0x00, 0x00, 0x02, 0x06, 0x01, 0x00, 0x04, 0x0b, 0x08, 0x00, 0x09, 0x00, 0x00, 0x00
        /*0020*/ 	.byte	0x00, 0x00, 0x00, 0x00


//--------------------- .nv.info._Z5dots2v        --------------------------
	.section	.nv.info._Z5dots2v,"",@"SHT_CUDA_INFO"
	.sectionflags	@""
	.align	4


	//----- nvinfo : EIATTR_CUDA_API_VERSION
	.align		4
        /*0000*/ 	.byte	0x04, 0x37
        /*0002*/ 	.short	(.L_20 - .L_19)
.L_19:
        /*0004*/ 	.word	0x00000082


	//----- nvinfo : EIATTR_SPARSE_MMA_MASK
	.align		4
.L_20:
        /*0008*/ 	.byte	0x03, 0x50
        /*000a*/ 	.short	0x0000


	//----- nvinfo : EIATTR_MAXREG_COUNT
	.align		4
        /*000c*/ 	.byte	0x03, 0x1b
        /*000e*/ 	.short	0x00ff


	//----- nvinfo : EIATTR_MERCURY_ISA_VERSION
	.align		4
        /*0010*/ 	.byte	0x03, 0x5f
        /*0012*/ 	.short	0x0101


	//----- nvinfo : EIATTR_VRC_CTA_INIT_COUNT
	.align		4
        /*0014*/ 	.byte	0x02, 0x4a
	.zero		1
	.zero		1


	//----- nvinfo : EIATTR_EXIT_INSTR_OFFSETS
	.align		4
        /*0018*/ 	.byte	0x04, 0x1c
        /*001a*/ 	.short	(.L_22 - .L_21)


	//   ....[0]....
.L_21:
        /*001c*/ 	.word	0x00000150


	//   ....[1]....
        /*0020*/ 	.word	0x00000240


	//----- nvinfo : EIATTR_SW_WAR
	.align		4
.L_22:
        /*0024*/ 	.byte	0x04, 0x36
        /*0026*/ 	.short	(.L_24 - .L_23)
.L_23:
        /*0028*/ 	.word	0x00000008
.L_24:


//--------------------- .nv.info._Z4dotsv         --------------------------
	.section	.nv.info._Z4dotsv,"",@"SHT_CUDA_INFO"
	.sectionflags	@""
	.align	4


	//----- nvinfo : EIATTR_CUDA_API_VERSION
	.align		4
        /*0000*/ 	.byte	0x04, 0x37
        /*0002*/ 	.short	(.L_26 - .L_25)
.L_25:
        /*0004*/ 	.word	0x00000082


	//----- nvinfo : EIATTR_SPARSE_MMA_MASK
	.align		4
.L_26:
        /*0008*/ 	.byte	0x03, 0x50
        /*000a*/ 	.short	0x0000


	//----- nvinfo : EIATTR_MAXREG_COUNT
	.align		4
        /*000c*/ 	.byte	0x03, 0x1b
        /*000e*/ 	.short	0x00ff


	//----- nvinfo : EIATTR_MERCURY_ISA_VERSION
	.align		4
        /*0010*/ 	.byte	0x03, 0x5f
        /*0012*/ 	.short	0x0101


	//----- nvinfo : EIATTR_VRC_CTA_INIT_COUNT
	.align		4
        /*0014*/ 	.byte	0x02, 0x4a
	.zero		1
	.zero		1


	//----- nvinfo : EIATTR_EXIT_INSTR_OFFSETS
	.align		4
        /*0018*/ 	.byte	0x04, 0x1c
        /*001a*/ 	.short	(.L_28 - .L_27)


	//   ....[0]....
.L_27:
        /*001c*/ 	.word	0x00000070


	//   ....[1]....
        /*0020*/ 	.word	0x00000160


	//----- nvinfo : EIATTR_SW_WAR
	.align		4
.L_28:
        /*0024*/ 	.byte	0x04, 0x36
        /*0026*/ 	.short	(.L_30 - .L_29)
.L_29:
        /*0028*/ 	.word	0x00000008
.L_30:


//--------------------- .nv.callgraph             --------------------------
	.section	.nv.callgraph,"",@"SHT_CUDA_CALLGRAPH"
	.align	4
	.sectionentsize	8
	.align		4
        /*0000*/ 	.word	0x00000000
	.align		4
        /*0004*/ 	.word	0xffffffff
	.align		4
        /*0008*/ 	.word	0x00000000
	.align		4
        /*000c*/ 	.word	0xfffffffe
	.align		4
        /*0010*/ 	.word	0x00000000
	.align		4
        /*0014*/ 	.word	0xfffffffd
	.align		4
        /*0018*/ 	.word	0x00000000
	.align		4
        /*001c*/ 	.word	0xfffffffc


//--------------------- .nv.constant3             --------------------------
	.section	.nv.constant3,"a",@progbits
	.align	8
.nv.constant3:
	.type		v0,@object
	.size		v0,(v1 - v0)
v0:
	.zero		4
	.type		v1,@object
	.size		v1,(v2 - v1)
v1:
	.zero		4
	.type		v2,@object
	.size		v2,(array_size - v2)
v2:
	.zero		4
	.type		array_size,@object
	.size		array_size,(ax - array_size)
array_size:
	.zero		4
	.type		ax,@object
	.size		ax,(ay - ax)
ax:
	.zero		8
	.type		ay,@object
	.size		ay,(b - ay)
ay:
	.zero		8
	.type		b,@object
	.size		b,(.L_6 - b)
b:
	.zero		8
.L_6:


//--------------------- .text._Z5dots2v           --------------------------
	.section	.text._Z5dots2v,"ax",@progbits
	.align	128
        .global         _Z5dots2v
        .type           _Z5dots2v,@function
        .size           _Z5dots2v,(.L_x_2 - _Z5dots2v)
        .other          _Z5dots2v,@"STO_CUDA_ENTRY STV_DEFAULT"
_Z5dots2v:
.text._Z5dots2v:
[----:B------:R-:W-:Y:S01]  /*0000*/  LDC R1, c[0x0][0x37c] ;  /* 0x0000df00ff017b82 */ /* 0x000fe20000000800 */
[----:B------:R-:W0:Y:S01]  /*0010*/  S2R R0, SR_TID.Z ;  /* 0x0000000000007919 */ /* 0x000e220000002300 */
[----:B------:R-:W1:Y:S06]  /*0020*/  LDCU UR4, c[0x0][0x360] ;  /* 0x00006c00ff0477ac */ /* 0x000e6c0008000800 */
[----:B------:R-:W0:Y:S01]  /*0030*/  S2UR UR6, SR_CTAID.X ;  /* 0x00000000000679c3 */ /* 0x000e220000002500 */
[----:B------:R-:W2:Y:S01]  /*0040*/  S2R R5, SR_TID.Y ;  /* 0x0000000000057919 */ /* 0x000ea20000002200 */
[----:B------:R-:W2:Y:S01]  /*0050*/  LDCU UR5, c[0x0][0x364] ;  /* 0x00006c80ff0577ac */ /* 0x000ea20008000800 */
[----:B------:R-:W1:Y:S05]  /*0060*/  S2R R9, SR_TID.X ;  /* 0x0000000000097919 */ /* 0x000e6a0000002100 */
[----:B------:R-:W0:Y:S01]  /*0070*/  LDC R3, c[0x0][0x368] ;  /* 0x0000da00ff037b82 */ /* 0x000e220000000800 */
[----:B------:R-:W3:Y:S01]  /*0080*/  LDCU UR8, c[0x0][0x370] ;  /* 0x00006e00ff0877ac */ /* 0x000ee20008000800 */
[----:B------:R-:W4:Y:S06]  /*0090*/  LDCU UR10, c[0x0][0x374] ;  /* 0x00006e80ff0a77ac */ /* 0x000f2c0008000800 */
[----:B------:R-:W5:Y:S08]  /*00a0*/  S2UR UR7, SR_CTAID.Y ;  /* 0x00000000000779c3 */ /* 0x000f700000002600 */
[----:B------:R-:W4:Y:S01]  /*00b0*/  S2UR UR9, SR_CTAID.Z ;  /* 0x00000000000979c3 */ /* 0x000f220000002700 */
[C---:B0-----:R-:W-:Y:S01]  /*00c0*/  IMAD R0, R3.reuse, UR6, R0 ;  /* 0x0000000603007c24 */ /* 0x041fe2000f8e0200 */
[----:B------:R-:W0:Y:S01]  /*00d0*/  LDCU UR6, c[0x3][0xc] ;  /* 0x00c00180ff0677ac */ /* 0x000e220008000800 */
[----:B---3--:R-:W-:-:S04]  /*00e0*/  IMAD R7, R3, UR8, RZ ;  /* 0x0000000803077c24 */ /* 0x008fc8000f8e02ff */
[C---:B-----5:R-:W-:Y:S02]  /*00f0*/  IMAD R3, R7.reuse, UR7, R0 ;  /* 0x0000000707037c24 */ /* 0x060fe4000f8e0200 */
[----:B----4-:R-:W-:-:S04]  /*0100*/  IMAD R0, R7, UR9, RZ ;  /* 0x0000000907007c24 */ /* 0x010fc8000f8e02ff */
[----:B------:R-:W-:-:S04]  /*0110*/  IMAD R0, R0, UR10, R3 ;  /* 0x0000000a00007c24 */ /* 0x000fc8000f8e0203 */
[----:B--2---:R-:W-:-:S04]  /*0120*/  IMAD R0, R0, UR5, R5 ;  /* 0x0000000500007c24 */ /* 0x004fc8000f8e0205 */
[----:B-1----:R-:W-:-:S05]  /*0130*/  IMAD R9, R0, UR4, R9 ;  /* 0x0000000400097c24 */ /* 0x002fca000f8e0209 */
[----:B0-----:R-:W-:-:S13]  /*0140*/  ISETP.GE.AND P0, PT, R9, UR6, PT ;  /* 0x0000000609007c0c */ /* 0x001fda000bf06270 */
[----:B------:R-:W-:Y:S05]  /*0150*/  @P0 EXIT ;  /* 0x000000000000094d */ /* 0x000fea0003800000 */
[----:B------:R-:W0:Y:S01]  /*0160*/  LDC.64 R2, c[0x3][0x10] ;  /* 0x00c00400ff027b82 */ /* 0x000e220000000a00 */
[----:B------:R-:W1:Y:S01]  /*0170*/  LDCU.64 UR4, c[0x0][0x358] ;  /* 0x00006b00ff0477ac */ /* 0x000e620008000a00 */
[----:B------:R-:W2:Y:S06]  /*0180*/  LDCU UR6, c[0x3][0x8] ;  /* 0x00c00100ff0677ac */ /* 0x000eac0008000800 */
[----:B------:R-:W3:Y:S08]  /*0190*/  LDC.64 R4, c[0x3][0x18] ;  /* 0x00c00600ff047b82 */ /* 0x000ef00000000a00 */
[----:B------:R-:W4:Y:S01]  /*01a0*/  LDC.64 R10, c[0x3][RZ] ;  /* 0x00c00000ff0a7b82 */ /* 0x000f220000000a00 */
[----:B0-----:R-:W-:-:S07]  /*01b0*/  IMAD.WIDE R2, R9, 0x4, R2 ;  /* 0x0000000409027825 */ /* 0x001fce00078e0202 */
[----:B------:R-:W0:Y:S01]  /*01c0*/  LDC.64 R6, c[0x3][0x20] ;  /* 0x00c00800ff067b82 */ /* 0x000e220000000a00 */
[----:B-1----:R-:W4:Y:S01]  /*01d0*/  LDG.E R3, desc[UR4][R2.64] ;  /* 0x0000000402037981 */ /* 0x002f22000c1e1900 */
[----:B---3--:R-:W-:-:S06]  /*01e0*/  IMAD.WIDE R4, R9, 0x4, R4 ;  /* 0x0000000409047825 */ /* 0x008fcc00078e0204 */
[----:B------:R-:W2:Y:S01]  /*01f0*/  LDG.E R5, desc[UR4][R4.64] ;  /* 0x0000000404057981 */ /* 0x000ea2000c1e1900 */
[----:B0-----:R-:W-:-:S04]  /*0200*/  IMAD.WIDE R6, R9, 0x4, R6 ;  /* 0x0000000409067825 */ /* 0x001fc800078e0206 */
[----:B----4-:R-:W-:-:S04]  /*0210*/  FFMA R0, R3, R11, R10 ;  /* 0x0000000b03007223 */ /* 0x010fc8000000000a */
[----:B--2---:R-:W-:-:S05]  /*0220*/  FFMA R9, R5, UR6, R0 ;  /* 0x0000000605097c23 */ /* 0x004fca0008000000 */
[----:B------:R-:W-:Y:S01]  /*0230*/  STG.E desc[UR4][R6.64], R9 ;  /* 0x0000000906007986 */ /* 0x000fe2000c101904 */
[----:B------:R-:W-:Y:S05]  /*0240*/  EXIT ;  /* 0x000000000000794d */ /* 0x000fea0003800000 */
.L_x_0:
[----:B------:R-:W-:-:S00]  /*0250*/  BRA `(.L_x_0) ;  /* 0xfffffffc00fc7947 */ /* 0x000fc0000383ffff */
[----:B------:R-:W-:-:S00]  /*0260*/  NOP ;  /* 0x0000000000007918 */ /* 0x000fc00000000000 */
        /* <DEDUP_REMOVED lines=9> */
.L_x_2:


//--------------------- .text._Z4dotsv            --------------------------
	.section	.text._Z4dotsv,"ax",@progbits
	.align	128
        .global         _Z4dotsv
        .type           _Z4dotsv,@function
        .size           _Z4dotsv,(.L_x_3 - _Z4dotsv)
        .other          _Z4dotsv,@"STO_CUDA_ENTRY STV_DEFAULT"
_Z4dotsv:
.text._Z4dotsv:
[----:B------:R-:W-:Y:S01]  /*0000*/  LDC R1, c[0x0][0x37c] ;  /* 0x0000df00ff017b82 */ /* 0x000fe20000000800 */
[----:B------:R-:W0:Y:S07]  /*0010*/  S2R R9, SR_TID.X ;  /* 0x0000000000097919 */ /* 0x000e2e0000002100 */
[----:B------:R-:W0:Y:S01]  /*0020*/  S2UR UR4, SR_CTAID.X ;  /* 0x00000000000479c3 */ /* 0x000e220000002500 */
[----:B------:R-:W1:Y:S07]  /*0030*/  LDCU UR5, c[0x3][0xc] ;  /* 0x00c00180ff0577ac */ /* 0x000e6e0008000800 */
[----:B------:R-:W0:Y:S02]  /*0040*/  LDC R0, c[0x0][0x360] ;  /* 0x0000d800ff007b82 */ /* 0x000e240000000800 */
[----:B0-----:R-:W-:-:S05]  /*0050*/  IMAD R9, R0, UR4, R9 ;  /* 0x0000000400097c24 */ /* 0x001fca000f8e0209 */
[----:B-1----:R-:W-:-:S13]  /*0060*/  ISETP.GE.AND P0, PT, R9, UR5, PT ;  /* 0x0000000509007c0c */ /* 0x002fda000bf06270 */
        /* <DEDUP_REMOVED lines=16> */
.L_x_1:
        /* <DEDUP_REMOVED lines=9> */
.L_x_3:


//--------------------- .nv.shared.reserved.0     --------------------------
	.section	.nv.shared.reserved.0,"aw",@nobits
	.weak		__nv_reservedSMEM_offset_0_alias
	.size		__nv_reservedSMEM_offset_0_alias, 0, 64
	.other		__nv_reservedSMEM_offset_0_alias,@"STO_CUDA_RESERVED_SHARED STV_DEFAULT"
__nv_reservedSMEM_offset_0_alias:
	.zero		0
	.zero		64


//--------------------- .nv.constant0._Z5dots2v   --------------------------
	.section	.nv.constant0._Z5dots2v,"a",@progbits
	.sectionflags	@""
	.align	4
.nv.constant0._Z5dots2v:
	.zero		896


//--------------------- .nv.constant0._Z4dotsv    --------------------------
	.section	.nv.constant0._Z4dotsv,"a",@progbits
	.sectionflags	@""
	.align	4
.nv.constant0._Z4dotsv:
	.zero		896


//--------------------- SYMBOLS --------------------------

	.type		.nv.reservedSmem.offset0,@object
	.size		.nv.reservedSmem.offset0,0x4
